//
// Generated by NVIDIA NVVM Compiler
//
// Compiler Build ID: CL-36424714
// Cuda compilation tools, release 13.0, V13.0.88
// Based on NVVM 20.0.0
//

.version 9.0
.target sm_100
.address_size 64

	// .globl	_Z11heat_updatePfS_iff

.visible .entry _Z11heat_updatePfS_iff(
	.param .u64 .ptr .align 1 _Z11heat_updatePfS_iff_param_0,
	.param .u64 .ptr .align 1 _Z11heat_updatePfS_iff_param_1,
	.param .u32 _Z11heat_updatePfS_iff_param_2,
	.param .f32 _Z11heat_updatePfS_iff_param_3,
	.param .f32 _Z11heat_updatePfS_iff_param_4
)
{
	.reg .pred 	%p<4>;
	.reg .b32 	%r<7>;
	.reg .b32 	%f<20>;
	.reg .b64 	%rd<9>;

	ld.param.u64 	%rd4, [_Z11heat_updatePfS_iff_param_0];
	ld.param.u64 	%rd3, [_Z11heat_updatePfS_iff_param_1];
	ld.param.u32 	%r2, [_Z11heat_updatePfS_iff_param_2];
	ld.param.f32 	%f6, [_Z11heat_updatePfS_iff_param_3];
	ld.param.f32 	%f7, [_Z11heat_updatePfS_iff_param_4];
	cvta.to.global.u64 	%rd1, %rd4;
	mov.u32 	%r3, %tid.x;
	mov.u32 	%r4, %ctaid.x;
	mov.u32 	%r5, %ntid.x;
	mad.lo.s32 	%r1, %r4, %r5, %r3;
	setp.ge.s32 	%p1, %r1, %r2;
	@%p1 bra 	$L__BB0_7;
	mul.wide.s32 	%rd5, %r1, 4;
	add.s64 	%rd2, %rd1, %rd5;
	ld.global.f32 	%f1, [%rd2];
	setp.ne.s32 	%p2, %r1, 0;
	@%p2 bra 	$L__BB0_3;
	ld.global.f32 	%f14, [%rd1+4];
	add.f32 	%f15, %f1, %f1;
	sub.f32 	%f19, %f14, %f15;
	bra.uni 	$L__BB0_6;
$L__BB0_3:
	add.s32 	%r6, %r2, -1;
	setp.ne.s32 	%p3, %r1, %r6;
	@%p3 bra 	$L__BB0_5;
	ld.global.f32 	%f12, [%rd2+-4];
	add.f32 	%f13, %f1, %f1;
	sub.f32 	%f19, %f12, %f13;
	bra.uni 	$L__BB0_6;
$L__BB0_5:
	ld.global.f32 	%f8, [%rd2+4];
	add.f32 	%f9, %f1, %f1;
	sub.f32 	%f10, %f8, %f9;
	ld.global.f32 	%f11, [%rd2+-4];
	add.f32 	%f19, %f10, %f11;
$L__BB0_6:
	mul.f32 	%f16, %f7, %f7;
	div.rn.f32 	%f17, %f19, %f16;
	fma.rn.f32 	%f18, %f6, %f17, %f1;
	cvta.to.global.u64 	%rd6, %rd3;
	add.s64 	%rd8, %rd6, %rd5;
	st.global.f32 	[%rd8], %f18;
$L__BB0_7:
	ret;

}


// ===== COMPILED SASS (sm_100) =====

	.target	sm_100

	.elftype	@"ET_EXEC"


//--------------------- .note.nv.tkinfo           --------------------------
	.section	.note.nv.tkinfo,"",@"SHT_NOTE"
	.sectionflags	@"SHF_NOTE_NV_TKINFO"
	.tkinfo
        /*0018*/ 	.word	0x00000002
        /*0030*/ 	.string	""
        /*0030*/ 	.string	"ptxas"
        /*0030*/ 	.string	"Cuda compilation tools, release 13.0, V13.0.88"
        /*0030*/ 	.string	"Build cuda_13.0.r13.0/compiler.36424714_0"
        /*0030*/ 	.string	"-arch sm_100 -m 64 "



//--------------------- .note.nv.cuinfo           --------------------------
	.section	.note.nv.cuinfo,"",@"SHT_NOTE"
	.sectionflags	@"SHF_NOTE_NV_CUINFO"
        /*0018*/ 	.short	0x0002
        /*001a*/ 	.short	0x0064
        /*001c*/ 	.short	0x0082
	.zero		2


//--------------------- .nv.info                  --------------------------
	.section	.nv.info,"",@"SHT_CUDA_INFO"
	.align	4


	//----- nvinfo : EIATTR_REGCOUNT
	.align		4
        /*0000*/ 	.byte	0x04, 0x2f
        /*0002*/ 	.short	(.L_1 - .L_0)
	.align		4
.L_0:
        /*0004*/ 	.word	index@(_Z11heat_updatePfS_iff)
        /*0008*/ 	.word	0x00000010


	//----- nvinfo : EIATTR_FRAME_SIZE
	.align		4
.L_1:
        /*000c*/ 	.byte	0x04, 0x11
        /*000e*/ 	.short	(.L_3 - .L_2)
	.align		4
.L_2:
        /*0010*/ 	.word	index@($__internal_0_$__cuda_sm3x_div_rn_noftz_f32_slowpath)
        /*0014*/ 	.word	0x00000000


	//----- nvinfo : EIATTR_FRAME_SIZE
	.align		4
.L_3:
        /*0018*/ 	.byte	0x04, 0x11
        /*001a*/ 	.short	(.L_5 - .L_4)
	.align		4
.L_4:
        /*001c*/ 	.word	index@(_Z11heat_updatePfS_iff)
        /*0020*/ 	.word	0x00000000


	//----- nvinfo : EIATTR_MIN_STACK_SIZE
	.align		4
.L_5:
        /*0024*/ 	.byte	0x04, 0x12
        /*0026*/ 	.short	(.L_7 - .L_6)
	.align		4
.L_6:
        /*0028*/ 	.word	index@(_Z11heat_updatePfS_iff)
        /*002c*/ 	.word	0x00000000
.L_7:


//--------------------- .nv.compat                --------------------------
	.section	.nv.compat,"",@"SHT_CUDA_COMPAT_INFO"
	.align	4
        /*0000*/ 	.byte	0x02, 0x09, 0x00, 0x00, 0x02, 0x02, 0x01, 0x00, 0x02, 0x05, 0x05, 0x00, 0x03, 0x07, 0x01, 0x01
        /*0010*/ 	.byte	0x02, 0x03, 0x00, 0x00, 0x02, 0x06, 0x01, 0x00, 0x04, 0x0b, 0x08, 0x00, 0x01, 0x00, 0x00, 0x00
        /*0020*/ 	.byte	0x00, 0x00, 0x00, 0x00


//--------------------- .nv.info._Z11heat_updatePfS_iff --------------------------
	.section	.nv.info._Z11heat_updatePfS_iff,"",@"SHT_CUDA_INFO"
	.sectionflags	@""
	.align	4


	//----- nvinfo : EIATTR_CUDA_API_VERSION
	.align		4
        /*0000*/ 	.byte	0x04, 0x37
        /*0002*/ 	.short	(.L_9 - .L_8)
.L_8:
        /*0004*/ 	.word	0x00000082


	//----- nvinfo : EIATTR_KPARAM_INFO
	.align		4
.L_9:
        /*0008*/ 	.byte	0x04, 0x17
        /*000a*/ 	.short	(.L_11 - .L_10)
.L_10:
        /*000c*/ 	.word	0x00000000
        /*0010*/ 	.short	0x0004
        /*0012*/ 	.short	0x0018
        /*0014*/ 	.byte	0x00, 0xf0, 0x11, 0x00


	//----- nvinfo : EIATTR_KPARAM_INFO
	.align		4
.L_11:
        /*0018*/ 	.byte	0x04, 0x17
        /*001a*/ 	.short	(.L_13 - .L_12)
.L_12:
        /*001c*/ 	.word	0x00000000
        /*0020*/ 	.short	0x0003
        /*0022*/ 	.short	0x0014
        /*0024*/ 	.byte	0x00, 0xf0, 0x11, 0x00


	//----- nvinfo : EIATTR_KPARAM_INFO
	.align		4
.L_13:
        /*0028*/ 	.byte	0x04, 0x17
        /*002a*/ 	.short	(.L_15 - .L_14)
.L_14:
        /*002c*/ 	.word	0x00000000
        /*0030*/ 	.short	0x0002
        /*0032*/ 	.short	0x0010
        /*0034*/ 	.byte	0x00, 0xf0, 0x11, 0x00


	//----- nvinfo : EIATTR_KPARAM_INFO
	.align		4
.L_15:
        /*0038*/ 	.byte	0x04, 0x17
        /*003a*/ 	.short	(.L_17 - .L_16)
.L_16:
        /*003c*/ 	.word	0x00000000
        /*0040*/ 	.short	0x0001
        /*0042*/ 	.short	0x0008
        /*0044*/ 	.byte	0x00, 0xf5, 0x21, 0x00


	//----- nvinfo : EIATTR_KPARAM_INFO
	.align		4
.L_17:
        /*0048*/ 	.byte	0x04, 0x17
        /*004a*/ 	.short	(.L_19 - .L_18)
.L_18:
        /*004c*/ 	.word	0x00000000
        /*0050*/ 	.short	0x0000
        /*0052*/ 	.short	0x0000
        /*0054*/ 	.byte	0x00, 0xf5, 0x21, 0x00


	//----- nvinfo : EIATTR_SPARSE_MMA_MASK
	.align		4
.L_19:
        /*0058*/ 	.byte	0x03, 0x50
        /*005a*/ 	.short	0x0000


	//----- nvinfo : EIATTR_MAXREG_COUNT
	.align		4
        /*005c*/ 	.byte	0x03, 0x1b
        /*005e*/ 	.short	0x00ff


	//----- nvinfo : EIATTR_MERCURY_ISA_VERSION
	.align		4
        /*0060*/ 	.byte	0x03, 0x5f
        /*0062*/ 	.short	0x0101


	//----- nvinfo : EIATTR_VRC_CTA_INIT_COUNT
	.align		4
        /*0064*/ 	.byte	0x02, 0x4a
	.zero		1
	.zero		1


	//----- nvinfo : EIATTR_EXIT_INSTR_OFFSETS
	.align		4
        /*0068*/ 	.byte	0x04, 0x1c
        /*006a*/ 	.short	(.L_21 - .L_20)


	//   ....[0]....
.L_20:
        /*006c*/ 	.word	0x00000070


	//   ....[1]....
        /*0070*/ 	.word	0x00000300


	//----- nvinfo : EIATTR_CRS_STACK_SIZE
	.align		4
.L_21:
        /*0074*/ 	.byte	0x04, 0x1e
        /*0076*/ 	.short	(.L_23 - .L_22)
.L_22:
        /*0078*/ 	.word	0x00000000


	//----- nvinfo : EIATTR_CBANK_PARAM_SIZE
	.align		4
.L_23:
        /*007c*/ 	.byte	0x03, 0x19
        /*007e*/ 	.short	0x001c


	//----- nvinfo : EIATTR_PARAM_CBANK
	.align		4
        /*0080*/ 	.byte	0x04, 0x0a
        /*0082*/ 	.short	(.L_25 - .L_24)
	.align		4
.L_24:
        /*0084*/ 	.word	index@(.nv.constant0._Z11heat_updatePfS_iff)
        /*0088*/ 	.short	0x0380
        /*008a*/ 	.short	0x001c


	//----- nvinfo : EIATTR_SW_WAR
	.align		4
.L_25:
        /*008c*/ 	.byte	0x04, 0x36
        /*008e*/ 	.short	(.L_27 - .L_26)
.L_26:
        /*0090*/ 	.word	0x00000008
.L_27:


//--------------------- .nv.callgraph             --------------------------
	.section	.nv.callgraph,"",@"SHT_CUDA_CALLGRAPH"
	.align	4
	.sectionentsize	8
	.align		4
        /*0000*/ 	.word	0x00000000
	.align		4
        /*0004*/ 	.word	0xffffffff
	.align		4
        /*0008*/ 	.word	0x00000000
	.align		4
        /*000c*/ 	.word	0xfffffffe
	.align		4
        /*0010*/ 	.word	0x00000000
	.align		4
        /*0014*/ 	.word	0xfffffffd
	.align		4
        /*0018*/ 	.word	0x00000000
	.align		4
        /*001c*/ 	.word	0xfffffffc


//--------------------- .text._Z11heat_updatePfS_iff --------------------------
	.section	.text._Z11heat_updatePfS_iff,"ax",@progbits
	.align	128
        .global         _Z11heat_updatePfS_iff
        .type           _Z11heat_updatePfS_iff,@function
        .size           _Z11heat_updatePfS_iff,(.L_x_16 - _Z11heat_updatePfS_iff)
        .other          _Z11heat_updatePfS_iff,@"STO_CUDA_ENTRY STV_DEFAULT"
_Z11heat_updatePfS_iff:
.text._Z11heat_updatePfS_iff:
[----:B------:R-:W-:Y:S01]  /*0000*/  LDC R1, c[0x0][0x37c] ;  /* 0x0000df00ff017b82 */ /* 0x000fe20000000800 */
[----:B------:R-:W0:Y:S07]  /*0010*/  S2R R2, SR_TID.X ;  /* 0x0000000000027919 */ /* 0x000e2e0000002100 */
[----:B------:R-:W0:Y:S01]  /*0020*/  S2UR UR4, SR_CTAID.X ;  /* 0x00000000000479c3 */ /* 0x000e220000002500 */
[----:B------:R-:W1:Y:S07]  /*0030*/  LDCU UR5, c[0x0][0x390] ;  /* 0x00007200ff0577ac */ /* 0x000e6e0008000800 */
[----:B------:R-:W0:Y:S02]  /*0040*/  LDC R3, c[0x0][0x360] ;  /* 0x0000d800ff037b82 */ /* 0x000e240000000800 */
[----:B0-----:R-:W-:-:S05]  /*0050*/  IMAD R2, R3, UR4, R2 ;  /* 0x0000000403027c24 */ /* 0x001fca000f8e0202 */
[----:B-1----:R-:W-:-:S13]  /*0060*/  ISETP.GE.AND P0, PT, R2, UR5, PT ;  /* 0x0000000502007c0c */ /* 0x002fda000bf06270 */
[----:B------:R-:W-:Y:S05]  /*0070*/  @P0 EXIT ;  /* 0x000000000000094d */ /* 0x000fea0003800000 */
[C---:B------:R-:W-:Y:S01]  /*0080*/  ISETP.NE.AND P0, PT, R2.reuse, RZ, PT ;  /* 0x000000ff0200720c */ /* 0x040fe20003f05270 */
[----:B------:R-:W0:Y:S01]  /*0090*/  LDC.64 R6, c[0x0][0x380] ;  /* 0x0000e000ff067b82 */ /* 0x000e220000000a00 */
[----:B------:R-:W1:Y:S07]  /*00a0*/  LDCU.64 UR6, c[0x0][0x358] ;  /* 0x00006b00ff0677ac */ /* 0x000e6e0008000a00 */
[----:B------:R-:W2:Y:S08]  /*00b0*/  LDC R10, c[0x0][0x398] ;  /* 0x0000e600ff0a7b82 */ /* 0x000eb00000000800 */
[----:B------:R-:W3:Y:S01]  /*00c0*/  @!P0 LDC.64 R8, c[0x0][0x380] ;  /* 0x0000e000ff088b82 */ /* 0x000ee20000000a00 */
[----:B0-----:R-:W-:-:S05]  /*00d0*/  IMAD.WIDE R6, R2, 0x4, R6 ;  /* 0x0000000402067825 */ /* 0x001fca00078e0206 */
[----:B-1----:R-:W4:Y:S04]  /*00e0*/  LDG.E R4, desc[UR6][R6.64] ;  /* 0x0000000606047981 */ /* 0x002f28000c1e1900 */
[----:B---3--:R-:W3:Y:S01]  /*00f0*/  @!P0 LDG.E R8, desc[UR6][R8.64+0x4] ;  /* 0x0000040608088981 */ /* 0x008ee2000c1e1900 */
[----:B--2---:R-:W-:Y:S01]  /*0100*/  FMUL R10, R10, R10 ;  /* 0x0000000a0a0a7220 */ /* 0x004fe20000400000 */
[----:B------:R-:W-:Y:S03]  /*0110*/  BSSY.RECONVERGENT B0, `(.L_x_0) ;  /* 0x000000f000007945 */ /* 0x000fe60003800200 */
[----:B------:R-:W0:Y:S02]  /*0120*/  MUFU.RCP R5, R10 ;  /* 0x0000000a00057308 */ /* 0x000e240000001000 */
[----:B0-----:R-:W-:-:S04]  /*0130*/  FFMA R0, -R10, R5, 1 ;  /* 0x3f8000000a007423 */ /* 0x001fc80000000105 */
[----:B------:R-:W-:Y:S01]  /*0140*/  FFMA R0, R5, R0, R5 ;  /* 0x0000000005007223 */ /* 0x000fe20000000005 */
[----:B----4-:R-:W-:-:S04]  /*0150*/  @!P0 FADD R3, R4, R4 ;  /* 0x0000000404038221 */ /* 0x010fc80000000000 */
[----:B---3--:R-:W-:Y:S01]  /*0160*/  @!P0 FADD R3, R8, -R3 ;  /* 0x8000000308038221 */ /* 0x008fe20000000000 */
[----:B------:R-:W-:Y:S06]  /*0170*/  @!P0 BRA `(.L_x_1) ;  /* 0x0000000000208947 */ /* 0x000fec0003800000 */
[----:B------:R-:W-:Y:S01]  /*0180*/  UIADD3 UR4, UPT, UPT, UR5, -0x1, URZ ;  /* 0xffffffff05047890 */ /* 0x000fe2000fffe0ff */
[----:B------:R-:W2:Y:S05]  /*0190*/  LDG.E R5, desc[UR6][R6.64+-0x4] ;  /* 0xfffffc0606057981 */ /* 0x000eaa000c1e1900 */
[----:B------:R-:W-:-:S13]  /*01a0*/  ISETP.NE.AND P0, PT, R2, UR4, PT ;  /* 0x0000000402007c0c */ /* 0x000fda000bf05270 */
[----:B------:R-:W3:Y:S01]  /*01b0*/  @P0 LDG.E R8, desc[UR6][R6.64+0x4] ;  /* 0x0000040606080981 */ /* 0x000ee2000c1e1900 */
[----:B------:R-:W-:-:S04]  /*01c0*/  FADD R9, R4, R4 ;  /* 0x0000000404097221 */ /* 0x000fc80000000000 */
[C---:B--2---:R-:W-:Y:S01]  /*01d0*/  @!P0 FADD R3, -R9.reuse, R5 ;  /* 0x0000000509038221 */ /* 0x044fe20000000100 */
[----:B---3--:R-:W-:-:S04]  /*01e0*/  @P0 FADD R8, -R9, R8 ;  /* 0x0000000809080221 */ /* 0x008fc80000000100 */
[----:B------:R-:W-:-:S07]  /*01f0*/  @P0 FADD R3, R5, R8 ;  /* 0x0000000805030221 */ /* 0x000fce0000000000 */
.L_x_1:
[----:B------:R-:W-:Y:S05]  /*0200*/  BSYNC.RECONVERGENT B0 ;  /* 0x0000000000007941 */ /* 0x000fea0003800200 */
.L_x_0:
[----:B------:R-:W0:Y:S01]  /*0210*/  FCHK P0, R3, R10 ;  /* 0x0000000a03007302 */ /* 0x000e220000000000 */
[----:B------:R-:W-:Y:S01]  /*0220*/  FFMA R5, R0, R3, RZ ;  /* 0x0000000300057223 */ /* 0x000fe200000000ff */
[----:B------:R-:W-:Y:S03]  /*0230*/  BSSY.RECONVERGENT B0, `(.L_x_2) ;  /* 0x0000007000007945 */ /* 0x000fe60003800200 */
[----:B------:R-:W-:-:S04]  /*0240*/  FFMA R6, -R10, R5, R3 ;  /* 0x000000050a067223 */ /* 0x000fc80000000103 */
[----:B------:R-:W-:Y:S01]  /*0250*/  FFMA R5, R0, R6, R5 ;  /* 0x0000000600057223 */ /* 0x000fe20000000005 */
[----:B0-----:R-:W-:Y:S06]  /*0260*/  @!P0 BRA `(.L_x_3) ;  /* 0x00000000000c8947 */ /* 0x001fec0003800000 */
[----:B------:R-:W-:-:S07]  /*0270*/  MOV R6, 0x290 ;  /* 0x0000029000067802 */ /* 0x000fce0000000f00 */
[----:B------:R-:W-:Y:S05]  /*0280*/  CALL.REL.NOINC `($__internal_0_$__cuda_sm3x_div_rn_noftz_f32_slowpath) ;  /* 0x0000000000207944 */ /* 0x000fea0003c00000 */
[----:B------:R-:W-:-:S07]  /*0290*/  IMAD.MOV.U32 R5, RZ, RZ, R0 ;  /* 0x000000ffff057224 */ /* 0x000fce00078e0000 */
.L_x_3:
[----:B------:R-:W-:Y:S05]  /*02a0*/  BSYNC.RECONVERGENT B0 ;  /* 0x0000000000007941 */ /* 0x000fea0003800200 */
.L_x_2:
[----:B------:R-:W0:Y:S01]  /*02b0*/  LDC.64 R6, c[0x0][0x388] ;  /* 0x0000e200ff067b82 */ /* 0x000e220000000a00 */
[----:B------:R-:W1:Y:S02]  /*02c0*/  LDCU UR4, c[0x0][0x394] ;  /* 0x00007280ff0477ac */ /* 0x000e640008000800 */
[----:B-1----:R-:W-:Y:S01]  /*02d0*/  FFMA R5, R5, UR4, R4 ;  /* 0x0000000405057c23 */ /* 0x002fe20008000004 */
[----:B0-----:R-:W-:-:S05]  /*02e0*/  IMAD.WIDE R2, R2, 0x4, R6 ;  /* 0x0000000402027825 */ /* 0x001fca00078e0206 */
[----:B------:R-:W-:Y:S01]  /*02f0*/  STG.E desc[UR6][R2.64], R5 ;  /* 0x0000000502007986 */ /* 0x000fe2000c101906 */
[----:B------:R-:W-:Y:S05]  /*0300*/  EXIT ;  /* 0x000000000000794d */ /* 0x000fea0003800000 */
        .weak           $__internal_0_$__cuda_sm3x_div_rn_noftz_f32_slowpath
        .type           $__internal_0_$__cuda_sm3x_div_rn_noftz_f32_slowpath,@function
        .size           $__internal_0_$__cuda_sm3x_div_rn_noftz_f32_slowpath,(.L_x_16 - $__internal_0_$__cuda_sm3x_div_rn_noftz_f32_slowpath)
$__internal_0_$__cuda_sm3x_div_rn_noftz_f32_slowpath:
[----:B------:R-:W-:Y:S01]  /*0310*/  SHF.R.U32.HI R5, RZ, 0x17, R10 ;  /* 0x00000017ff057819 */ /* 0x000fe2000001160a */
[----:B------:R-:W-:Y:S01]  /*0320*/  BSSY.RECONVERGENT B1, `(.L_x_4) ;  /* 0x0000063000017945 */ /* 0x000fe20003800200 */
[----:B------:R-:W-:Y:S02]  /*0330*/  SHF.R.U32.HI R0, RZ, 0x17, R3 ;  /* 0x00000017ff007819 */ /* 0x000fe40000011603 */
[----:B------:R-:W-:Y:S02]  /*0340*/  LOP3.LUT R5, R5, 0xff, RZ, 0xc0, !PT ;  /* 0x000000ff05057812 */ /* 0x000fe400078ec0ff */
[----:B------:R-:W-:-:S03]  /*0350*/  LOP3.LUT R8, R0, 0xff, RZ, 0xc0, !PT ;  /* 0x000000ff00087812 */ /* 0x000fc600078ec0ff */
[----:B------:R-:W-:Y:S02]  /*0360*/  VIADD R9, R5, 0xffffffff ;  /* 0xffffffff05097836 */ /* 0x000fe40000000000 */
[----:B------:R-:W-:-:S03]  /*0370*/  VIADD R11, R8, 0xffffffff ;  /* 0xffffffff080b7836 */ /* 0x000fc60000000000 */
[----:B------:R-:W-:-:S04]  /*0380*/  ISETP.GT.U32.AND P0, PT, R9, 0xfd, PT ;  /* 0x000000fd0900780c */ /* 0x000fc80003f04070 */
[----:B------:R-:W-:-:S13]  /*0390*/  ISETP.GT.U32.OR P0, PT, R11, 0xfd, P0 ;  /* 0x000000fd0b00780c */ /* 0x000fda0000704470 */
[----:B------:R-:W-:Y:S01]  /*03a0*/  @!P0 IMAD.MOV.U32 R7, RZ, RZ, RZ ;  /* 0x000000ffff078224 */ /* 0x000fe200078e00ff */
[----:B------:R-:W-:Y:S06]  /*03b0*/  @!P0 BRA `(.L_x_5) ;  /* 0x0000000000608947 */ /* 0x000fec0003800000 */
[----:B------:R-:W-:Y:S01]  /*03c0*/  FSETP.GTU.FTZ.AND P0, PT, |R3|, +INF , PT ;  /* 0x7f8000000300780b */ /* 0x000fe20003f1c200 */
[----:B------:R-:W-:Y:S01]  /*03d0*/  IMAD.MOV.U32 R0, RZ, RZ, R10 ;  /* 0x000000ffff007224 */ /* 0x000fe200078e000a */
[----:B------:R-:W-:-:S04]  /*03e0*/  FSETP.GTU.FTZ.AND P1, PT, |R10|, +INF , PT ;  /* 0x7f8000000a00780b */ /* 0x000fc80003f3c200 */
[----:B------:R-:W-:-:S13]  /*03f0*/  PLOP3.LUT P0, PT, P0, P1, PT, 0xf8, 0x8f ;  /* 0x00000000008f781c */ /* 0x000fda0000703f70 */
[----:B------:R-:W-:Y:S05]  /*0400*/  @P0 BRA `(.L_x_6) ;  /* 0x00000004004c0947 */ /* 0x000fea0003800000 */
[----:B------:R-:W-:-:S13]  /*0410*/  LOP3.LUT P0, RZ, R10, 0x7fffffff, R3, 0xc8, !PT ;  /* 0x7fffffff0aff7812 */ /* 0x000fda000780c803 */
[----:B------:R-:W-:Y:S05]  /*0420*/  @!P0 BRA `(.L_x_7) ;  /* 0x00000004003c8947 */ /* 0x000fea0003800000 */
[C---:B------:R-:W-:Y:S02]  /*0430*/  FSETP.NEU.FTZ.AND P2, PT, |R3|.reuse, +INF , PT ;  /* 0x7f8000000300780b */ /* 0x040fe40003f5d200 */
[----:B------:R-:W-:Y:S02]  /*0440*/  FSETP.NEU.FTZ.AND P1, PT, |R0|, +INF , PT ;  /* 0x7f8000000000780b */ /* 0x000fe40003f3d200 */
[----:B------:R-:W-:-:S11]  /*0450*/  FSETP.NEU.FTZ.AND P0, PT, |R3|, +INF , PT ;  /* 0x7f8000000300780b */ /* 0x000fd60003f1d200 */
[----:B------:R-:W-:Y:S05]  /*0460*/  @!P1 BRA !P2, `(.L_x_7) ;  /* 0x00000004002c9947 */ /* 0x000fea0005000000 */
[----:B------:R-:W-:-:S04]  /*0470*/  LOP3.LUT P2, RZ, R3, 0x7fffffff, RZ, 0xc0, !PT ;  /* 0x7fffffff03ff7812 */ /* 0x000fc8000784c0ff */
[----:B------:R-:W-:-:S13]  /*0480*/  PLOP3.LUT P1, PT, P1, P2, PT, 0x2f, 0xf2 ;  /* 0x0000000000f2781c */ /* 0x000fda0000f24577 */
[----:B------:R-:W-:Y:S05]  /*0490*/  @P1 BRA `(.L_x_8) ;  /* 0x0000000400181947 */ /* 0x000fea0003800000 */
[----:B------:R-:W-:-:S04]  /*04a0*/  LOP3.LUT P1, RZ, R10, 0x7fffffff, RZ, 0xc0, !PT ;  /* 0x7fffffff0aff7812 */ /* 0x000fc8000782c0ff */
[----:B------:R-:W-:-:S13]  /*04b0*/  PLOP3.LUT P0, PT, P0, P1, PT, 0x2f, 0xf2 ;  /* 0x0000000000f2781c */ /* 0x000fda0000702577 */
[----:B------:R-:W-:Y:S05]  /*04c0*/  @P0 BRA `(.L_x_9) ;  /* 0x0000000400000947 */ /* 0x000fea0003800000 */
[----:B------:R-:W-:Y:S02]  /*04d0*/  ISETP.GE.AND P0, PT, R11, RZ, PT ;  /* 0x000000ff0b00720c */ /* 0x000fe40003f06270 */
[----:B------:R-:W-:-:S11]  /*04e0*/  ISETP.GE.AND P1, PT, R9, RZ, PT ;  /* 0x000000ff0900720c */ /* 0x000fd60003f26270 */
[----:B------:R-:W-:Y:S02]  /*04f0*/  @P0 IMAD.MOV.U32 R7, RZ, RZ, RZ ;  /* 0x000000ffff070224 */ /* 0x000fe400078e00ff */
[----:B------:R-:W-:Y:S01]  /*0500*/  @!P0 FFMA R3, R3, 1.84467440737095516160e+19, RZ ;  /* 0x5f80000003038823 */ /* 0x000fe200000000ff */
[----:B------:R-:W-:Y:S02]  /*0510*/  @!P0 IMAD.MOV.U32 R7, RZ, RZ, -0x40 ;  /* 0xffffffc0ff078424 */ /* 0x000fe400078e00ff */
[----:B------:R-:W-:Y:S02]  /*0520*/  @!P1 FFMA R10, R0, 1.84467440737095516160e+19, RZ ;  /* 0x5f800000000a9823 */ /* 0x000fe400000000ff */
[----:B------:R-:W-:-:S07]  /*0530*/  @!P1 VIADD R7, R7, 0x40 ;  /* 0x0000004007079836 */ /* 0x000fce0000000000 */
.L_x_5:
[----:B------:R-:W-:Y:S01]  /*0540*/  LEA R9, R5, 0xc0800000, 0x17 ;  /* 0xc080000005097811 */ /* 0x000fe200078eb8ff */
[----:B------:R-:W-:Y:S01]  /*0550*/  VIADD R8, R8, 0xffffff81 ;  /* 0xffffff8108087836 */ /* 0x000fe20000000000 */
[----:B------:R-:W-:Y:S03]  /*0560*/  BSSY.RECONVERGENT B2, `(.L_x_10) ;  /* 0x0000035000027945 */ /* 0x000fe60003800200 */
[----:B------:R-:W-:Y:S02]  /*0570*/  IMAD.IADD R9, R10, 0x1, -R9 ;  /* 0x000000010a097824 */ /* 0x000fe400078e0a09 */
[C---:B------:R-:W-:Y:S01]  /*0580*/  IMAD R0, R8.reuse, -0x800000, R3 ;  /* 0xff80000008007824 */ /* 0x040fe200078e0203 */
[----:B------:R-:W-:Y:S01]  /*0590*/  IADD3 R8, PT, PT, R8, 0x7f, -R5 ;  /* 0x0000007f08087810 */ /* 0x000fe20007ffe805 */
[----:B------:R-:W0:Y:S01]  /*05a0*/  MUFU.RCP R10, R9 ;  /* 0x00000009000a7308 */ /* 0x000e220000001000 */
[----:B------:R-:W-:-:S03]  /*05b0*/  FADD.FTZ R11, -R9, -RZ ;  /* 0x800000ff090b7221 */ /* 0x000fc60000010100 */
[----:B------:R-:W-:Y:S02]  /*05c0*/  IMAD.IADD R8, R8, 0x1, R7 ;  /* 0x0000000108087824 */ /* 0x000fe400078e0207 */
[----:B0-----:R-:W-:-:S04]  /*05d0*/  FFMA R13, R10, R11, 1 ;  /* 0x3f8000000a0d7423 */ /* 0x001fc8000000000b */
[----:B------:R-:W-:-:S04]  /*05e0*/  FFMA R12, R10, R13, R10 ;  /* 0x0000000d0a0c7223 */ /* 0x000fc8000000000a */
[----:B------:R-:W-:-:S04]  /*05f0*/  FFMA R3, R0, R12, RZ ;  /* 0x0000000c00037223 */ /* 0x000fc800000000ff */
[----:B------:R-:W-:-:S04]  /*0600*/  FFMA R10, R11, R3, R0 ;  /* 0x000000030b0a7223 */ /* 0x000fc80000000000 */
[----:B------:R-:W-:-:S04]  /*0610*/  FFMA R13, R12, R10, R3 ;  /* 0x0000000a0c0d7223 */ /* 0x000fc80000000003 */
[----:B------:R-:W-:-:S04]  /*0620*/  FFMA R10, R11, R13, R0 ;  /* 0x0000000d0b0a7223 */ /* 0x000fc80000000000 */
[----:B------:R-:W-:-:S05]  /*0630*/  FFMA R0, R12, R10, R13 ;  /* 0x0000000a0c007223 */ /* 0x000fca000000000d */
[----:B------:R-:W-:-:S04]  /*0640*/  SHF.R.U32.HI R3, RZ, 0x17, R0 ;  /* 0x00000017ff037819 */ /* 0x000fc80000011600 */
[----:B------:R-:W-:-:S05]  /*0650*/  LOP3.LUT R3, R3, 0xff, RZ, 0xc0, !PT ;  /* 0x000000ff03037812 */ /* 0x000fca00078ec0ff */
[----:B------:R-:W-:-:S04]  /*0660*/  IMAD.IADD R7, R3, 0x1, R8 ;  /* 0x0000000103077824 */ /* 0x000fc800078e0208 */
[----:B------:R-:W-:-:S05]  /*0670*/  VIADD R3, R7, 0xffffffff ;  /* 0xffffffff07037836 */ /* 0x000fca0000000000 */
[----:B------:R-:W-:-:S13]  /*0680*/  ISETP.GE.U32.AND P0, PT, R3, 0xfe, PT ;  /* 0x000000fe0300780c */ /* 0x000fda0003f06070 */
[----:B------:R-:W-:Y:S05]  /*0690*/  @!P0 BRA `(.L_x_11) ;  /* 0x0000000000808947 */ /* 0x000fea0003800000 */
[----:B------:R-:W-:-:S13]  /*06a0*/  ISETP.GT.AND P0, PT, R7, 0xfe, PT ;  /* 0x000000fe0700780c */ /* 0x000fda0003f04270 */
[----:B------:R-:W-:Y:S05]  /*06b0*/  @P0 BRA `(.L_x_12) ;  /* 0x00000000006c0947 */ /* 0x000fea0003800000 */
[----:B------:R-:W-:-:S13]  /*06c0*/  ISETP.GE.AND P0, PT, R7, 0x1, PT ;  /* 0x000000010700780c */ /* 0x000fda0003f06270 */
[----:B------:R-:W-:Y:S05]  /*06d0*/  @P0 BRA `(.L_x_13) ;  /* 0x0000000000740947 */ /* 0x000fea0003800000 */
[----:B------:R-:W-:Y:S02]  /*06e0*/  ISETP.GE.AND P0, PT, R7, -0x18, PT ;  /* 0xffffffe80700780c */ /* 0x000fe40003f06270 */
[----:B------:R-:W-:-:S11]  /*06f0*/  LOP3.LUT R0, R0, 0x80000000, RZ, 0xc0, !PT ;  /* 0x8000000000007812 */ /* 0x000fd600078ec0ff */
[----:B------:R-:W-:Y:S05]  /*0700*/  @!P0 BRA `(.L_x_13) ;  /* 0x0000000000688947 */ /* 0x000fea0003800000 */
[CCC-:B------:R-:W-:Y:S01]  /*0710*/  FFMA.RZ R3, R12.reuse, R10.reuse, R13.reuse ;  /* 0x0000000a0c037223 */ /* 0x1c0fe2000000c00d */
[CCC-:B------:R-:W-:Y:S01]  /*0720*/  FFMA.RM R8, R12.reuse, R10.reuse, R13.reuse ;  /* 0x0000000a0c087223 */ /* 0x1c0fe2000000400d */
[C---:B------:R-:W-:Y:S02]  /*0730*/  ISETP.NE.AND P2, PT, R7.reuse, RZ, PT ;  /* 0x000000ff0700720c */ /* 0x040fe40003f45270 */
[----:B------:R-:W-:Y:S02]  /*0740*/  ISETP.NE.AND P1, PT, R7, RZ, PT ;  /* 0x000000ff0700720c */ /* 0x000fe40003f25270 */
[----:B------:R-:W-:Y:S01]  /*0750*/  LOP3.LUT R5, R3, 0x7fffff, RZ, 0xc0, !PT ;  /* 0x007fffff03057812 */ /* 0x000fe200078ec0ff */
[----:B------:R-:W-:Y:S01]  /*0760*/  FFMA.RP R3, R12, R10, R13 ;  /* 0x0000000a0c037223 */ /* 0x000fe2000000800d */
[----:B------:R-:W-:Y:S02]  /*0770*/  VIADD R10, R7, 0x20 ;  /* 0x00000020070a7836 */ /* 0x000fe40000000000 */
[----:B------:R-:W-:Y:S01]  /*0780*/  LOP3.LUT R5, R5, 0x800000, RZ, 0xfc, !PT ;  /* 0x0080000005057812 */ /* 0x000fe200078efcff */
[----:B------:R-:W-:Y:S01]  /*0790*/  IMAD.MOV R7, RZ, RZ, -R7 ;  /* 0x000000ffff077224 */ /* 0x000fe200078e0a07 */
[----:B------:R-:W-:-:S02]  /*07a0*/  FSETP.NEU.FTZ.AND P0, PT, R3, R8, PT ;  /* 0x000000080300720b */ /* 0x000fc40003f1d000 */
[----:B------:R-:W-:Y:S02]  /*07b0*/  SHF.L.U32 R10, R5, R10, RZ ;  /* 0x0000000a050a7219 */ /* 0x000fe400000006ff */
[----:B------:R-:W-:Y:S02]  /*07c0*/  SEL R8, R7, RZ, P2 ;  /* 0x000000ff07087207 */ /* 0x000fe40001000000 */
[----:B------:R-:W-:Y:S02]  /*07d0*/  ISETP.NE.AND P1, PT, R10, RZ, P1 ;  /* 0x000000ff0a00720c */ /* 0x000fe40000f25270 */
[----:B------:R-:W-:Y:S02]  /*07e0*/  SHF.R.U32.HI R8, RZ, R8, R5 ;  /* 0x00000008ff087219 */ /* 0x000fe40000011605 */
[----:B------:R-:W-:Y:S02]  /*07f0*/  PLOP3.LUT P0, PT, P0, P1, PT, 0xf8, 0x8f ;  /* 0x00000000008f781c */ /* 0x000fe40000703f70 */
[----:B------:R-:W-:-:S02]  /*0800*/  SHF.R.U32.HI R10, RZ, 0x1, R8 ;  /* 0x00000001ff0a7819 */ /* 0x000fc40000011608 */
[----:B------:R-:W-:-:S04]  /*0810*/  SEL R3, RZ, 0x1, !P0 ;  /* 0x00000001ff037807 */ /* 0x000fc80004000000 */
[----:B------:R-:W-:-:S04]  /*0820*/  LOP3.LUT R3, R3, 0x1, R10, 0xf8, !PT ;  /* 0x0000000103037812 */ /* 0x000fc800078ef80a */
[----:B------:R-:W-:-:S05]  /*0830*/  LOP3.LUT R3, R3, R8, RZ, 0xc0, !PT ;  /* 0x0000000803037212 */ /* 0x000fca00078ec0ff */
[----:B------:R-:W-:-:S05]  /*0840*/  IMAD.IADD R3, R10, 0x1, R3 ;  /* 0x000000010a037824 */ /* 0x000fca00078e0203 */
[----:B------:R-:W-:Y:S01]  /*0850*/  LOP3.LUT R0, R3, R0, RZ, 0xfc, !PT ;  /* 0x0000000003007212 */ /* 0x000fe200078efcff */
[----:B------:R-:W-:Y:S06]  /*0860*/  BRA `(.L_x_13) ;  /* 0x0000000000107947 */ /* 0x000fec0003800000 */
.L_x_12:
[----:B------:R-:W-:-:S04]  /*0870*/  LOP3.LUT R0, R0, 0x80000000, RZ, 0xc0, !PT ;  /* 0x8000000000007812 */ /* 0x000fc800078ec0ff */
[----:B------:R-:W-:Y:S01]  /*0880*/  LOP3.LUT R0, R0, 0x7f800000, RZ, 0xfc, !PT ;  /* 0x7f80000000007812 */ /* 0x000fe200078efcff */
[----:B------:R-:W-:Y:S06]  /*0890*/  BRA `(.L_x_13) ;  /* 0x0000000000047947 */ /* 0x000fec0003800000 */
.L_x_11:
[----:B------:R-:W-:-:S07]  /*08a0*/  IMAD R0, R8, 0x800000, R0 ;  /* 0x0080000008007824 */ /* 0x000fce00078e0200 */
.L_x_13:
[----:B------:R-:W-:Y:S05]  /*08b0*/  BSYNC.RECONVERGENT B2 ;  /* 0x0000000000027941 */ /* 0x000fea0003800200 */
.L_x_10:
[----:B------:R-:W-:Y:S05]  /*08c0*/  BRA `(.L_x_14) ;  /* 0x0000000000207947 */ /* 0x000fea0003800000 */
.L_x_9:
[----:B------:R-:W-:-:S04]  /*08d0*/  LOP3.LUT R0, R10, 0x80000000, R3, 0x48, !PT ;  /* 0x800000000a007812 */ /* 0x000fc800078e4803 */
[----:B------:R-:W-:Y:S01]  /*08e0*/  LOP3.LUT R0, R0, 0x7f800000, RZ, 0xfc, !PT ;  /* 0x7f80000000007812 */ /* 0x000fe200078efcff */
[----:B------:R-:W-:Y:S06]  /*08f0*/  BRA `(.L_x_14) ;  /* 0x0000000000147947 */ /* 0x000fec0003800000 */
.L_x_8:
[----:B------:R-:W-:Y:S01]  /*0900*/  LOP3.LUT R0, R10, 0x80000000, R3, 0x48, !PT ;  /* 0x800000000a007812 */ /* 0x000fe200078e4803 */
[----:B------:R-:W-:Y:S06]  /*0910*/  BRA `(.L_x_14) ;  /* 0x00000000000c7947 */ /* 0x000fec0003800000 */
.L_x_7:
[----:B------:R-:W0:Y:S01]  /*0920*/  MUFU.RSQ R0, -QNAN ;  /* 0xffc0000000007908 */ /* 0x000e220000001400 */
[----:B------:R-:W-:Y:S05]  /*0930*/  BRA `(.L_x_14) ;  /* 0x0000000000047947 */ /* 0x000fea0003800000 */
.L_x_6:
[----:B------:R-:W-:-:S07]  /*0940*/  FADD.FTZ R0, R3, R0 ;  /* 0x0000000003007221 */ /* 0x000fce0000010000 */
.L_x_14:
[----:B------:R-:W-:Y:S05]  /*0950*/  BSYNC.RECONVERGENT B1 ;  /* 0x0000000000017941 */ /* 0x000fea0003800200 */
.L_x_4:
[----:B------:R-:W-:-:S04]  /*0960*/  IMAD.MOV.U32 R7, RZ, RZ, 0x0 ;  /* 0x00000000ff077424 */ /* 0x000fc800078e00ff */
[----:B0-----:R-:W-:Y:S05]  /*0970*/  RET.REL.NODEC R6 `(_Z11heat_updatePfS_iff) ;  /* 0xfffffff406a07950 */ /* 0x001fea0003c3ffff */
.L_x_15:
[----:B------:R-:W-:-:S00]  /*0980*/  BRA `(.L_x_15) ;  /* 0xfffffffc00fc7947 */ /* 0x000fc0000383ffff */
[----:B------:R-:W-:-:S00]  /*0990*/  NOP ;  /* 0x0000000000007918 */ /* 0x000fc00000000000 */
        /* <DEDUP_REMOVED lines=14> */
.L_x_16:


//--------------------- .nv.shared.reserved.0     --------------------------
	.section	.nv.shared.reserved.0,"aw",@nobits
	.weak		__nv_reservedSMEM_offset_0_alias
	.size		__nv_reservedSMEM_offset_0_alias, 0, 64
	.other		__nv_reservedSMEM_offset_0_alias,@"STO_CUDA_RESERVED_SHARED STV_DEFAULT"
__nv_reservedSMEM_offset_0_alias:
	.zero		0
	.zero		64


//--------------------- .nv.constant0._Z11heat_updatePfS_iff --------------------------
	.section	.nv.constant0._Z11heat_updatePfS_iff,"a",@progbits
	.sectionflags	@""
	.align	4
.nv.constant0._Z11heat_updatePfS_iff:
	.zero		924


//--------------------- SYMBOLS --------------------------

	.type		.nv.reservedSmem.offset0,@object
	.size		.nv.reservedSmem.offset0,0x4
